	.headerflags	@"EF_CUDA_TEXMODE_UNIFIED EF_CUDA_64BIT_ADDRESS EF_CUDA_ACCELERATORS EF_CUDA_SM90 EF_CUDA_VIRTUAL_SM(EF_CUDA_SM90)"
	.elftype	@"ET_EXEC"


//--------------------- .nv.info                  --------------------------
	.section	.nv.info,"",@"SHT_CUDA_INFO"
	.align	4


	//----- nvinfo : EIATTR_REGCOUNT
	.align		4
        /*0000*/ 	.byte	0x04, 0x2f
        /*0002*/ 	.short	(.L_1 - .L_0)
	.align		4
.L_0:
        /*0004*/ 	.word	index@(triton_poi_fused_convolution_relu_5)
        /*0008*/ 	.word	0x00000034


	//----- nvinfo : EIATTR_MIN_STACK_SIZE
	.align		4
.L_1:
        /*000c*/ 	.byte	0x04, 0x12
        /*000e*/ 	.short	(.L_3 - .L_2)
	.align		4
.L_2:
        /*0010*/ 	.word	index@(triton_poi_fused_convolution_relu_5)
        /*0014*/ 	.word	0x00000000


	//----- nvinfo : EIATTR_FRAME_SIZE
	.align		4
.L_3:
        /*0018*/ 	.byte	0x04, 0x11
        /*001a*/ 	.short	(.L_5 - .L_4)
	.align		4
.L_4:
        /*001c*/ 	.word	index@(triton_poi_fused_convolution_relu_5)
        /*0020*/ 	.word	0x00000000


	//----- nvinfo : EIATTR_MIN_STACK_SIZE
	.align		4
.L_5:
        /*0024*/ 	.byte	0x04, 0x12
        /*0026*/ 	.short	(.L_7 - .L_6)
	.align		4
.L_6:
        /*0028*/ 	.word	index@(triton_poi_fused_convolution_relu_5)
        /*002c*/ 	.word	0x00000000
.L_7:


//--------------------- .nv.info.triton_poi_fused_convolution_relu_5 --------------------------
	.section	.nv.info.triton_poi_fused_convolution_relu_5,"",@"SHT_CUDA_INFO"
	.sectionflags	@""
	.align	4


	//----- nvinfo : EIATTR_CUDA_API_VERSION
	.align		4
        /*0000*/ 	.byte	0x04, 0x37
        /*0002*/ 	.short	(.L_9 - .L_8)
.L_8:
        /*0004*/ 	.word	0x0000007c


	//----- nvinfo : EIATTR_KPARAM_INFO
	.align		4
.L_9:
        /*0008*/ 	.byte	0x04, 0x17
        /*000a*/ 	.short	(.L_11 - .L_10)
.L_10:
        /*000c*/ 	.word	0x00000000
        /*0010*/ 	.short	0x0005
        /*0012*/ 	.short	0x0024
        /*0014*/ 	.byte	0x00, 0xf0, 0x11, 0x00


	//----- nvinfo : EIATTR_KPARAM_INFO
	.align		4
.L_11:
        /*0018*/ 	.byte	0x04, 0x17
        /*001a*/ 	.short	(.L_13 - .L_12)
.L_12:
        /*001c*/ 	.word	0x00000000
        /*0020*/ 	.short	0x0004
        /*0022*/ 	.short	0x0020
        /*0024*/ 	.byte	0x00, 0xf0, 0x11, 0x00


	//----- nvinfo : EIATTR_KPARAM_INFO
	.align		4
.L_13:
        /*0028*/ 	.byte	0x04, 0x17
        /*002a*/ 	.short	(.L_15 - .L_14)
.L_14:
        /*002c*/ 	.word	0x00000000
        /*0030*/ 	.short	0x0003
        /*0032*/ 	.short	0x0018
        /*0034*/ 	.byte	0x00, 0xf4, 0x21, 0x00


	//----- nvinfo : EIATTR_KPARAM_INFO
	.align		4
.L_15:
        /*0038*/ 	.byte	0x04, 0x17
        /*003a*/ 	.short	(.L_17 - .L_16)
.L_16:
        /*003c*/ 	.word	0x00000000
        /*0040*/ 	.short	0x0002
        /*0042*/ 	.short	0x0010
        /*0044*/ 	.byte	0x00, 0xf4, 0x21, 0x00


	//----- nvinfo : EIATTR_KPARAM_INFO
	.align		4
.L_17:
        /*0048*/ 	.byte	0x04, 0x17
        /*004a*/ 	.short	(.L_19 - .L_18)
.L_18:
        /*004c*/ 	.word	0x00000000
        /*0050*/ 	.short	0x0001
        /*0052*/ 	.short	0x0008
        /*0054*/ 	.byte	0x00, 0xf4, 0x21, 0x00


	//----- nvinfo : EIATTR_KPARAM_INFO
	.align		4
.L_19:
        /*0058*/ 	.byte	0x04, 0x17
        /*005a*/ 	.short	(.L_21 - .L_20)
.L_20:
        /*005c*/ 	.word	0x00000000
        /*0060*/ 	.short	0x0000
        /*0062*/ 	.short	0x0000
        /*0064*/ 	.byte	0x00, 0xf4, 0x21, 0x00


	//----- nvinfo : EIATTR_SPARSE_MMA_MASK
	.align		4
.L_21:
        /*0068*/ 	.byte	0x03, 0x50
        /*006a*/ 	.short	0x0000


	//----- nvinfo : EIATTR_MAXREG_COUNT
	.align		4
        /*006c*/ 	.byte	0x03, 0x1b
        /*006e*/ 	.short	0x00ff


	//----- nvinfo : EIATTR_EXIT_INSTR_OFFSETS
	.align		4
        /*0070*/ 	.byte	0x04, 0x1c
        /*0072*/ 	.short	(.L_23 - .L_22)


	//   ....[0]....
.L_22:
        /*0074*/ 	.word	0x00000cf0


	//   ....[1]....
        /*0078*/ 	.word	0x00000d10


	//----- nvinfo : EIATTR_REQNTID
	.align		4
.L_23:
        /*007c*/ 	.byte	0x04, 0x10
        /*007e*/ 	.short	(.L_25 - .L_24)
.L_24:
        /*0080*/ 	.word	0x00000100
        /*0084*/ 	.word	0x00000001
        /*0088*/ 	.word	0x00000001


	//----- nvinfo : EIATTR_CBANK_PARAM_SIZE
	.align		4
.L_25:
        /*008c*/ 	.byte	0x03, 0x19
        /*008e*/ 	.short	0x0028


	//----- nvinfo : EIATTR_PARAM_CBANK
	.align		4
        /*0090*/ 	.byte	0x04, 0x0a
        /*0092*/ 	.short	(.L_27 - .L_26)
	.align		4
.L_26:
        /*0094*/ 	.word	index@(.nv.constant0.triton_poi_fused_convolution_relu_5)
        /*0098*/ 	.short	0x0210
        /*009a*/ 	.short	0x0028


	//----- nvinfo : EIATTR_SW_WAR
	.align		4
.L_27:
        /*009c*/ 	.byte	0x04, 0x36
        /*009e*/ 	.short	(.L_29 - .L_28)
.L_28:
        /*00a0*/ 	.word	0x00000008
.L_29:


//--------------------- .nv.callgraph             --------------------------
	.section	.nv.callgraph,"",@"SHT_CUDA_CALLGRAPH"
	.align	4
	.sectionentsize	8
	.align		4
        /*0000*/ 	.word	0x00000000
	.align		4
        /*0004*/ 	.word	0xffffffff
	.align		4
        /*0008*/ 	.word	0x00000000
	.align		4
        /*000c*/ 	.word	0xfffffffe
	.align		4
        /*0010*/ 	.word	0x00000000
	.align		4
        /*0014*/ 	.word	0xfffffffd
	.align		4
        /*0018*/ 	.word	0x00000000
	.align		4
        /*001c*/ 	.word	0xfffffffc


//--------------------- .text.triton_poi_fused_convolution_relu_5 --------------------------
	.section	.text.triton_poi_fused_convolution_relu_5,"ax",@progbits
	.sectionflags	@"SHF_BARRIERS=1"
	.align	128
        .global         triton_poi_fused_convolution_relu_5
        .type           triton_poi_fused_convolution_relu_5,@function
        .size           triton_poi_fused_convolution_relu_5,(.L_x_1 - triton_poi_fused_convolution_relu_5)
        .other          triton_poi_fused_convolution_relu_5,@"STO_CUDA_ENTRY STV_DEFAULT"
triton_poi_fused_convolution_relu_5:
.text.triton_poi_fused_convolution_relu_5:
[----:B------:R-:W0:Y:S01]  /*0000*/  LDC R1, c[0x0][0x28] ;  /* 0x00000a00ff017b82 */ /* 0x000e220000000800 */
[----:B------:R-:W1:Y:S07]  /*0010*/  S2R R5, SR_CTAID.Y ;  /* 0x0000000000057919 */ /* 0x000e6e0000002600 */
[----:B------:R-:W2:Y:S01]  /*0020*/  LDC.64 R32, c[0x0][0x218] ;  /* 0x00008600ff207b82 */ /* 0x000ea20000000a00 */
[----:B------:R-:W-:Y:S02]  /*0030*/  CS2R R16, SRZ ;  /* 0x0000000000107805 */ /* 0x000fe4000001ff00 */
[----:B------:R-:W-:Y:S01]  /*0040*/  CS2R R18, SRZ ;  /* 0x0000000000127805 */ /* 0x000fe2000001ff00 */
[----:B------:R-:W3:Y:S01]  /*0050*/  S2R R30, SR_TID.X ;  /* 0x00000000001e7919 */ /* 0x000ee20000002100 */
[----:B------:R-:W-:-:S02]  /*0060*/  CS2R R20, SRZ ;  /* 0x0000000000147805 */ /* 0x000fc4000001ff00 */
[----:B------:R-:W-:Y:S01]  /*0070*/  CS2R R22, SRZ ;  /* 0x0000000000167805 */ /* 0x000fe2000001ff00 */
[----:B------:R-:W-:Y:S01]  /*0080*/  ULDC.64 UR6, c[0x0][0x208] ;  /* 0x0000820000067ab9 */ /* 0x000fe20000000a00 */
[----:B------:R-:W4:Y:S01]  /*0090*/  S2R R40, SR_CTAID.X ;  /* 0x0000000000287919 */ /* 0x000f220000002500 */
[----:B------:R-:W5:Y:S01]  /*00a0*/  LDC.64 R6, c[0x0][0x210] ;  /* 0x00008400ff067b82 */ /* 0x000f620000000a00 */
[----:B------:R-:W-:Y:S02]  /*00b0*/  CS2R R24, SRZ ;  /* 0x0000000000187805 */ /* 0x000fe4000001ff00 */
[----:B------:R-:W-:Y:S02]  /*00c0*/  CS2R R26, SRZ ;  /* 0x00000000001a7805 */ /* 0x000fe4000001ff00 */
[----:B------:R-:W-:Y:S02]  /*00d0*/  CS2R R12, SRZ ;  /* 0x00000000000c7805 */ /* 0x000fe4000001ff00 */
[----:B------:R-:W-:Y:S01]  /*00e0*/  CS2R R14, SRZ ;  /* 0x00000000000e7805 */ /* 0x000fe2000001ff00 */
[----:B------:R-:W2:Y:S01]  /*00f0*/  S2UR UR5, SR_CgaCtaId ;  /* 0x00000000000579c3 */ /* 0x000ea20000008800 */
[----:B------:R-:W-:-:S07]  /*0100*/  UMOV UR4, 0x400 ;  /* 0x0000040000047882 */ /* 0x000fce0000000000 */
[----:B------:R-:W5:Y:S01]  /*0110*/  LDC.64 R48, c[0x0][0x220] ;  /* 0x00008800ff307b82 */ /* 0x000f620000000a00 */
[----:B-1----:R-:W-:Y:S02]  /*0120*/  IMAD.SHL.U32 R5, R5, 0x10, RZ ;  /* 0x0000001005057824 */ /* 0x002fe400078e00ff */
[----:B---3--:R-:W-:Y:S01]  /*0130*/  IMAD.SHL.U32 R28, R30, 0x4, RZ ;  /* 0x000000041e1c7824 */ /* 0x008fe200078e00ff */
[----:B------:R-:W-:-:S04]  /*0140*/  SHF.R.U32.HI R29, RZ, 0x2, R30 ;  /* 0x00000002ff1d7819 */ /* 0x000fc8000001161e */
[----:B------:R-:W-:Y:S02]  /*0150*/  LOP3.LUT R0, R5, 0xc, R28, 0xf8, !PT ;  /* 0x0000000c05007812 */ /* 0x000fe400078ef81c */
[----:B------:R-:W-:Y:S02]  /*0160*/  SGXT.U32 R29, R29, 0x6 ;  /* 0x000000061d1d781a */ /* 0x000fe40000000000 */
[C---:B------:R-:W-:Y:S01]  /*0170*/  ISETP.GE.AND P0, PT, R0.reuse, 0x600, PT ;  /* 0x000006000000780c */ /* 0x040fe20003f06270 */
[----:B------:R-:W-:-:S05]  /*0180*/  IMAD.HI R2, R0, 0x2aaaaaab, RZ ;  /* 0x2aaaaaab00027827 */ /* 0x000fca00078e02ff */
[----:B------:R-:W-:-:S04]  /*0190*/  SHF.R.U32.HI R3, RZ, 0x1f, R2 ;  /* 0x0000001fff037819 */ /* 0x000fc80000011602 */
[----:B------:R-:W-:Y:S02]  /*01a0*/  LEA.HI.SX32 R9, R2, R3, 0x1a ;  /* 0x0000000302097211 */ /* 0x000fe400078fd2ff */
[----:B----4-:R-:W-:-:S03]  /*01b0*/  PRMT R2, R29, 0x6540, R40 ;  /* 0x000065401d027816 */ /* 0x010fc60000000028 */
[C---:B------:R-:W-:Y:S01]  /*01c0*/  IMAD R4, R9.reuse, -0x180, R0 ;  /* 0xfffffe8009047824 */ /* 0x040fe200078e0200 */
[C---:B------:R-:W-:Y:S02]  /*01d0*/  LOP3.LUT R0, R2.reuse, 0x40, RZ, 0xfc, !PT ;  /* 0x0000004002007812 */ /* 0x040fe400078efcff */
[----:B------:R-:W-:Y:S01]  /*01e0*/  LOP3.LUT R3, R2, 0x80, RZ, 0xfc, !PT ;  /* 0x0000008002037812 */ /* 0x000fe200078efcff */
[----:B------:R-:W-:Y:S02]  /*01f0*/  IMAD R31, R9, 0x180000, R4 ;  /* 0x00180000091f7824 */ /* 0x000fe400078e0204 */
[----:B--2---:R-:W-:Y:S01]  /*0200*/  IMAD.WIDE R32, R4, 0x4, R32 ;  /* 0x0000000404207825 */ /* 0x004fe200078e0220 */
[----:B------:R-:W-:-:S03]  /*0210*/  LOP3.LUT R4, R2, 0xc0, RZ, 0xfc, !PT ;  /* 0x000000c002047812 */ /* 0x000fc600078efcff */
[--C-:B------:R-:W-:Y:S01]  /*0220*/  IMAD R0, R0, 0x180, R31.reuse ;  /* 0x0000018000007824 */ /* 0x100fe200078e021f */
[----:B------:R-:W2:Y:S01]  /*0230*/  @!P0 LDG.E.EL.128 R24, desc[UR6][R32.64] ;  /* 0x0000000620188981 */ /* 0x000ea2000c2e1d00 */
[----:B------:R-:W-:Y:S02]  /*0240*/  IMAD R3, R3, 0x180, R31 ;  /* 0x0000018003037824 */ /* 0x000fe400078e021f */
[----:B-----5:R-:W-:-:S04]  /*0250*/  IMAD.WIDE R8, R0, 0x4, R6 ;  /* 0x0000000400087825 */ /* 0x020fc800078e0206 */
[----:B------:R-:W-:Y:S01]  /*0260*/  IMAD.WIDE R10, R3, 0x4, R6 ;  /* 0x00000004030a7825 */ /* 0x000fe200078e0206 */
[----:B------:R1:W2:Y:S03]  /*0270*/  @!P0 LDG.E.EL.128 R16, desc[UR6][R8.64] ;  /* 0x0000000608108981 */ /* 0x0002a6000c2e1d00 */
[--C-:B------:R-:W-:Y:S01]  /*0280*/  IMAD R4, R4, 0x180, R31.reuse ;  /* 0x0000018004047824 */ /* 0x100fe200078e021f */
[----:B------:R3:W4:Y:S01]  /*0290*/  @!P0 LDG.E.EL.128 R20, desc[UR6][R10.64] ;  /* 0x000000060a148981 */ /* 0x000722000c2e1d00 */
[----:B------:R-:W-:Y:S02]  /*02a0*/  IMAD R2, R2, 0x180, R31 ;  /* 0x0000018002027824 */ /* 0x000fe400078e021f */
[----:B------:R-:W-:Y:S01]  /*02b0*/  IMAD.WIDE R34, R4, 0x4, R6 ;  /* 0x0000000404227825 */ /* 0x000fe200078e0206 */
[----:B-1----:R-:W-:-:S03]  /*02c0*/  CS2R R8, SRZ ;  /* 0x0000000000087805 */ /* 0x002fc6000001ff00 */
[----:B------:R-:W-:Y:S01]  /*02d0*/  IMAD.WIDE R6, R2, 0x4, R6 ;  /* 0x0000000402067825 */ /* 0x000fe200078e0206 */
[----:B------:R-:W5:Y:S01]  /*02e0*/  @!P0 LDG.E.EL.128 R12, desc[UR6][R34.64] ;  /* 0x00000006220c8981 */ /* 0x000f62000c2e1d00 */
[----:B---3--:R-:W-:-:S06]  /*02f0*/  CS2R R10, SRZ ;  /* 0x00000000000a7805 */ /* 0x008fcc000001ff00 */
[----:B------:R1:W3:Y:S01]  /*0300*/  @!P0 LDG.E.EL.128 R8, desc[UR6][R6.64] ;  /* 0x0000000606088981 */ /* 0x0002e2000c2e1d00 */
[----:B------:R-:W-:Y:S01]  /*0310*/  SHF.R.U32.HI R36, RZ, 0x6, R30 ;  /* 0x00000006ff247819 */ /* 0x000fe2000001161e */
[----:B------:R-:W-:-:S03]  /*0320*/  IMAD.SHL.U32 R31, R30, 0x400, RZ ;  /* 0x000004001e1f7824 */ /* 0x000fc600078e00ff */
[----:B------:R-:W-:Y:S02]  /*0330*/  SGXT.U32 R30, R36, 0x2 ;  /* 0x00000002241e781a */ /* 0x000fe40000000000 */
[----:B------:R-:W-:Y:S01]  /*0340*/  LOP3.LUT R32, R31, 0xc00, RZ, 0xc0, !PT ;  /* 0x00000c001f207812 */ /* 0x000fe200078ec0ff */
[----:B0-----:R-:W-:Y:S01]  /*0350*/  UPRMT UR4, UR5, 0x654, UR4 ;  /* 0x0000065405047896 */ /* 0x001fe20008000004 */
[----:B------:R-:W-:Y:S02]  /*0360*/  LOP3.LUT R5, R5, R30, RZ, 0xfc, !PT ;  /* 0x0000001e05057212 */ /* 0x000fe400078efcff */
[C---:B------:R-:W-:Y:S02]  /*0370*/  LOP3.LUT R30, R32.reuse, R29, RZ, 0xfc, !PT ;  /* 0x0000001d201e7212 */ /* 0x040fe400078efcff */
[C---:B------:R-:W-:Y:S02]  /*0380*/  LOP3.LUT R29, R32.reuse, 0x100, RZ, 0xfc, !PT ;  /* 0x00000100201d7812 */ /* 0x040fe400078efcff */
[----:B-1----:R-:W-:-:S02]  /*0390*/  LOP3.LUT R7, R32, 0x200, RZ, 0xfc, !PT ;  /* 0x0000020020077812 */ /* 0x002fc400078efcff */
[C---:B------:R-:W-:Y:S02]  /*03a0*/  LOP3.LUT R33, R32.reuse, 0x300, RZ, 0xfc, !PT ;  /* 0x0000030020217812 */ /* 0x040fe400078efcff */
[----:B------:R-:W-:Y:S02]  /*03b0*/  LEA.HI R31, R32, UR4, RZ, 0x1a ;  /* 0x00000004201f7c11 */ /* 0x000fe4000f8fd0ff */
[----:B------:R-:W-:Y:S02]  /*03c0*/  LEA.HI R29, R29, UR4, RZ, 0x1a ;  /* 0x000000041d1d7c11 */ /* 0x000fe4000f8fd0ff */
[----:B------:R-:W-:Y:S02]  /*03d0*/  LEA.HI R7, R7, UR4, RZ, 0x1a ;  /* 0x0000000407077c11 */ /* 0x000fe4000f8fd0ff */
[----:B------:R-:W-:Y:S01]  /*03e0*/  LEA.HI R33, R33, UR4, RZ, 0x1a ;  /* 0x0000000421217c11 */ /* 0x000fe2000f8fd0ff */
[C---:B------:R-:W-:Y:S01]  /*03f0*/  IMAD R31, R30.reuse, 0x4, R31 ;  /* 0x000000041e1f7824 */ /* 0x040fe200078e021f */
[----:B------:R-:W-:Y:S01]  /*0400*/  P2R R6, PR, RZ, 0x1 ;  /* 0x00000001ff067803 */ /* 0x000fe20000000000 */
[----:B------:R-:W-:-:S02]  /*0410*/  IMAD R32, R30, 0x4, R29 ;  /* 0x000000041e207824 */ /* 0x000fc400078e021d */
[C---:B------:R-:W-:Y:S02]  /*0420*/  IMAD R29, R30.reuse, 0x4, R7 ;  /* 0x000000041e1d7824 */ /* 0x040fe400078e0207 */
[----:B------:R-:W-:Y:S01]  /*0430*/  IMAD R30, R30, 0x4, R33 ;  /* 0x000000041e1e7824 */ /* 0x000fe200078e0221 */
[----:B------:R-:W-:Y:S02]  /*0440*/  ISETP.GE.AND P6, PT, R5, 0x600, PT ;  /* 0x000006000500780c */ /* 0x000fe40003fc6270 */
[C---:B--2---:R-:W-:Y:S02]  /*0450*/  FSETP.GEU.AND P2, PT, R24.reuse, -R16, PT ;  /* 0x800000101800720b */ /* 0x044fe40003f4e000 */
[C---:B----4-:R-:W-:Y:S01]  /*0460*/  FSETP.GEU.AND P1, PT, R24.reuse, -R20, PT ;  /* 0x800000141800720b */ /* 0x050fe20003f2e000 */
[----:B------:R-:W-:-:S03]  /*0470*/  FADD R16, R24, R16 ;  /* 0x0000001018107221 */ /* 0x000fc60000000000 */
[----:B------:R-:W-:Y:S02]  /*0480*/  P2R R39, PR, RZ, 0x2 ;  /* 0x00000002ff277803 */ /* 0x000fe40000000000 */
[C---:B------:R-:W-:Y:S02]  /*0490*/  FSETP.GEU.AND P1, PT, R25.reuse, -R17, PT ;  /* 0x800000111900720b */ /* 0x040fe40003f2e000 */
[C---:B-----5:R-:W-:Y:S01]  /*04a0*/  FSETP.GEU.AND P0, PT, R24.reuse, -R12, PT ;  /* 0x8000000c1800720b */ /* 0x060fe20003f0e000 */
[C---:B------:R-:W-:Y:S01]  /*04b0*/  FADD R17, R25.reuse, R17 ;  /* 0x0000001119117221 */ /* 0x040fe20000000000 */
[C---:B---3--:R-:W-:Y:S01]  /*04c0*/  FSETP.GEU.AND P5, PT, R24.reuse, -R8, PT ;  /* 0x800000081800720b */ /* 0x048fe20003fae000 */
[----:B------:R-:W-:Y:S01]  /*04d0*/  FADD R8, R24, R8 ;  /* 0x0000000818087221 */ /* 0x000fe20000000000 */
[----:B------:R-:W-:Y:S01]  /*04e0*/  FADD R45, R25, R9 ;  /* 0x00000009192d7221 */ /* 0x000fe20000000000 */
[----:B------:R-:W-:Y:S01]  /*04f0*/  FADD R44, R26, R10 ;  /* 0x0000000a1a2c7221 */ /* 0x000fe20000000000 */
[C---:B------:R-:W-:Y:S01]  /*0500*/  FADD R43, R27.reuse, R11 ;  /* 0x0000000b1b2b7221 */ /* 0x040fe20000000000 */
[C---:B------:R-:W-:Y:S01]  /*0510*/  FADD R20, R24.reuse, R20 ;  /* 0x0000001418147221 */ /* 0x040fe20000000000 */
[----:B------:R-:W-:Y:S01]  /*0520*/  STS [R31], R8 ;  /* 0x000000081f007388 */ /* 0x000fe20000000800 */
[----:B------:R-:W-:Y:S01]  /*0530*/  FADD R12, R24, R12 ;  /* 0x0000000c180c7221 */ /* 0x000fe20000000000 */
[----:B------:R-:W-:Y:S01]  /*0540*/  FADD R41, R26, R18 ;  /* 0x000000121a297221 */ /* 0x000fe20000000000 */
[----:B------:R-:W-:Y:S01]  /*0550*/  P2R R42, PR, RZ, 0x1 ;  /* 0x00000001ff2a7803 */ /* 0x000fe20000000000 */
[----:B------:R-:W-:Y:S01]  /*0560*/  STS [R32+0x400], R45 ;  /* 0x0004002d20007388 */ /* 0x000fe20000000800 */
[----:B------:R-:W-:Y:S01]  /*0570*/  FADD R24, R27, R19 ;  /* 0x000000131b187221 */ /* 0x000fe20000000000 */
[----:B------:R-:W-:-:S02]  /*0580*/  FSETP.GEU.AND P0, PT, R25, -R21, PT ;  /* 0x800000151900720b */ /* 0x000fc40003f0e000 */
[----:B------:R-:W-:Y:S01]  /*0590*/  STS [R29+0x800], R44 ;  /* 0x0008002c1d007388 */ /* 0x000fe20000000800 */
[C---:B------:R-:W-:Y:S01]  /*05a0*/  FADD R21, R25.reuse, R21 ;  /* 0x0000001519157221 */ /* 0x040fe20000000000 */
[C---:B------:R-:W-:Y:S02]  /*05b0*/  FADD R7, R25.reuse, R13 ;  /* 0x0000000d19077221 */ /* 0x040fe40000000000 */
[----:B------:R-:W-:Y:S01]  /*05c0*/  STS [R30+0xc00], R43 ;  /* 0x000c002b1e007388 */ /* 0x000fe20000000800 */
[----:B------:R-:W-:Y:S01]  /*05d0*/  FADD R36, R26, R22 ;  /* 0x000000161a247221 */ /* 0x000fe20000000000 */
[----:B------:R-:W-:Y:S02]  /*05e0*/  FSETP.GEU.AND P3, PT, R25, -R13, PT ;  /* 0x8000000d1900720b */ /* 0x000fe40003f6e000 */
[----:B------:R-:W-:Y:S01]  /*05f0*/  STS [R31+0x100], R16 ;  /* 0x000100101f007388 */ /* 0x000fe20000000800 */
[----:B------:R-:W-:-:S03]  /*0600*/  FADD R13, R27, R23 ;  /* 0x000000171b0d7221 */ /* 0x000fc60000000000 */
[----:B------:R-:W-:Y:S01]  /*0610*/  STS [R32+0x500], R17 ;  /* 0x0005001120007388 */ /* 0x000fe20000000800 */
[----:B------:R-:W-:-:S03]  /*0620*/  FADD R38, R26, R14 ;  /* 0x0000000e1a267221 */ /* 0x000fc60000000000 */
[----:B------:R-:W-:Y:S01]  /*0630*/  STS [R29+0x900], R41 ;  /* 0x000900291d007388 */ /* 0x000fe20000000800 */
[----:B------:R-:W-:-:S03]  /*0640*/  FADD R37, R27, R15 ;  /* 0x0000000f1b257221 */ /* 0x000fc60000000000 */
[----:B------:R-:W-:Y:S04]  /*0650*/  STS [R30+0xd00], R24 ;  /* 0x000d00181e007388 */ /* 0x000fe80000000800 */
[----:B------:R-:W-:Y:S04]  /*0660*/  STS [R31+0x200], R20 ;  /* 0x000200141f007388 */ /* 0x000fe80000000800 */
[----:B------:R-:W-:Y:S04]  /*0670*/  STS [R32+0x600], R21 ;  /* 0x0006001520007388 */ /* 0x000fe80000000800 */
[----:B------:R-:W-:Y:S04]  /*0680*/  STS [R29+0xa00], R36 ;  /* 0x000a00241d007388 */ /* 0x000fe80000000800 */
[----:B------:R-:W-:Y:S04]  /*0690*/  STS [R30+0xe00], R13 ;  /* 0x000e000d1e007388 */ /* 0x000fe80000000800 */
[----:B------:R-:W-:Y:S01]  /*06a0*/  STS [R31+0x300], R12 ;  /* 0x0003000c1f007388 */ /* 0x000fe20000000800 */
[----:B------:R-:W-:-:S03]  /*06b0*/  FSETP.GEU.AND P4, PT, R25, -R9, PT ;  /* 0x800000091900720b */ /* 0x000fc60003f8e000 */
[----:B------:R0:W-:Y:S01]  /*06c0*/  STS [R32+0x700], R7 ;  /* 0x0007000720007388 */ /* 0x0001e20000000800 */
[----:B------:R-:W-:-:S03]  /*06d0*/  LOP3.LUT R9, R28, 0xfc, RZ, 0xc0, !PT ;  /* 0x000000fc1c097812 */ /* 0x000fc600078ec0ff */
[----:B------:R-:W-:Y:S04]  /*06e0*/  STS [R29+0xb00], R38 ;  /* 0x000b00261d007388 */ /* 0x000fe80000000800 */
[----:B------:R-:W-:Y:S01]  /*06f0*/  STS [R30+0xf00], R37 ;  /* 0x000f00251e007388 */ /* 0x000fe20000000800 */
[----:B------:R-:W-:Y:S02]  /*0700*/  PRMT R40, R9, 0x6540, R40 ;  /* 0x0000654009287816 */ /* 0x000fe40000000028 */
[----:B------:R-:W-:-:S04]  /*0710*/  SHF.R.U32.HI R9, RZ, 0x8, R28 ;  /* 0x00000008ff097819 */ /* 0x000fc8000001161c */
[----:B------:R-:W-:Y:S02]  /*0720*/  SGXT.U32 R9, R9, 0x2 ;  /* 0x000000020909781a */ /* 0x000fe40000000000 */
[----:B------:R-:W-:Y:S02]  /*0730*/  LOP3.LUT R25, R28, 0x3fc, RZ, 0xc0, !PT ;  /* 0x000003fc1c197812 */ /* 0x000fe400078ec0ff */
[----:B------:R-:W-:Y:S02]  /*0740*/  LOP3.LUT R33, R9, 0x3fc, R28, 0xf8, !PT ;  /* 0x000003fc09217812 */ /* 0x000fe400078ef81c */
[----:B0-----:R-:W-:Y:S02]  /*0750*/  LEA R32, R9, UR4, 0x2 ;  /* 0x0000000409207c11 */ /* 0x001fe4000f8e10ff */
[----:B------:R-:W-:Y:S01]  /*0760*/  LEA R28, R33, UR4, 0x2 ;  /* 0x00000004211c7c11 */ /* 0x000fe2000f8e10ff */
[----:B------:R-:W-:Y:S02]  /*0770*/  BAR.SYNC.DEFER_BLOCKING 0x0 ;  /* 0x0000000000007b1d */ /* 0x000fe40000010000 */
[C---:B------:R-:W-:Y:S01]  /*0780*/  IMAD R32, R25.reuse, 0x4, R32 ;  /* 0x0000000419207824 */ /* 0x040fe200078e0220 */
[----:B------:R-:W-:-:S03]  /*0790*/  LOP3.LUT R9, R25, 0x400, RZ, 0xfc, !PT ;  /* 0x0000040019097812 */ /* 0x000fc600078efcff */
[----:B------:R-:W-:Y:S04]  /*07a0*/  LDS R28, [R28] ;  /* 0x000000001c1c7984 */ /* 0x000fe80000000800 */
[----:B------:R-:W-:Y:S04]  /*07b0*/  LDS R29, [R32+0x4] ;  /* 0x00000400201d7984 */ /* 0x000fe80000000800 */
[----:B------:R-:W-:Y:S04]  /*07c0*/  LDS R30, [R32+0x8] ;  /* 0x00000800201e7984 */ /* 0x000fe80000000800 */
[----:B------:R-:W0:Y:S01]  /*07d0*/  LDS R31, [R32+0xc] ;  /* 0x00000c00201f7984 */ /* 0x000e220000000800 */
[----:B------:R-:W-:-:S04]  /*07e0*/  SHF.R.U32.HI R9, RZ, 0x6, R9 ;  /* 0x00000006ff097819 */ /* 0x000fc80000011609 */
[----:B------:R-:W-:Y:S01]  /*07f0*/  LOP3.LUT R9, R9, 0x1c, RZ, 0xc0, !PT ;  /* 0x0000001c09097812 */ /* 0x000fe200078ec0ff */
[----:B------:R-:W-:Y:S01]  /*0800*/  IMAD R35, R5, 0x1000, R40 ;  /* 0x0000100005237824 */ /* 0x000fe200078e0228 */
[----:B------:R-:W-:Y:S02]  /*0810*/  P2R R46, PR, RZ, 0x8 ;  /* 0x00000008ff2e7803 */ /* 0x000fe40000000000 */
[----:B------:R-:W-:Y:S01]  /*0820*/  FSETP.GEU.AND P3, PT, R26, -R10, PT ;  /* 0x8000000a1a00720b */ /* 0x000fe20003f6e000 */
[----:B------:R-:W-:Y:S02]  /*0830*/  VIADD R10, R9, UR4 ;  /* 0x00000004090a7c36 */ /* 0x000fe40008000000 */
[----:B------:R-:W-:-:S04]  /*0840*/  IMAD.WIDE R34, R35, 0x4, R48 ;  /* 0x0000000423227825 */ /* 0x000fc800078e0230 */
[----:B------:R-:W-:-:S05]  /*0850*/  IMAD R10, R25, 0x4, R10 ;  /* 0x00000004190a7824 */ /* 0x000fca00078e020a */
[----:B------:R-:W-:Y:S04]  /*0860*/  LDS R32, [R10+0x1000] ;  /* 0x001000000a207984 */ /* 0x000fe80000000800 */
[----:B------:R-:W-:Y:S01]  /*0870*/  LDS R33, [R10+0x1004] ;  /* 0x001004000a217984 */ /* 0x000fe20000000800 */
[----:B------:R-:W-:-:S03]  /*0880*/  LOP3.LUT R9, R5, 0x4, RZ, 0xfc, !PT ;  /* 0x0000000405097812 */ /* 0x000fc600078efcff */
[----:B0-----:R0:W-:Y:S04]  /*0890*/  @!P6 STG.E.128 desc[UR6][R34.64], R28 ;  /* 0x0000001c2200e986 */ /* 0x0011e8000c101d06 */
[----:B------:R-:W-:Y:S04]  /*08a0*/  LDS R34, [R10+0x1008] ;  /* 0x001008000a227984 */ /* 0x000fe80000000800 */
[----:B------:R1:W2:Y:S01]  /*08b0*/  LDS R35, [R10+0x100c] ;  /* 0x00100c000a237984 */ /* 0x0002a20000000800 */
[C---:B------:R-:W-:Y:S01]  /*08c0*/  ISETP.GE.AND P6, PT, R9.reuse, 0x600, PT ;  /* 0x000006000900780c */ /* 0x040fe20003fc6270 */
[----:B------:R-:W-:-:S04]  /*08d0*/  IMAD R9, R9, 0x1000, R40 ;  /* 0x0000100009097824 */ /* 0x000fc800078e0228 */
[----:B0-----:R-:W-:Y:S01]  /*08e0*/  IMAD.WIDE R30, R9, 0x4, R48 ;  /* 0x00000004091e7825 */ /* 0x001fe200078e0230 */
[----:B------:R-:W-:-:S04]  /*08f0*/  LOP3.LUT R9, R25, 0x800, RZ, 0xfc, !PT ;  /* 0x0000080019097812 */ /* 0x000fc800078efcff */
[----:B------:R-:W-:Y:S02]  /*0900*/  SHF.R.U32.HI R9, RZ, 0x6, R9 ;  /* 0x00000006ff097819 */ /* 0x000fe40000011609 */
[----:B------:R-:W-:Y:S02]  /*0910*/  SEL R21, R21, RZ, P0 ;  /* 0x000000ff15157207 */ /* 0x000fe40000000000 */
[----:B------:R-:W-:Y:S02]  /*0920*/  LOP3.LUT R9, R9, 0x2c, RZ, 0xc0, !PT ;  /* 0x0000002c09097812 */ /* 0x000fe400078ec0ff */
[----:B------:R-:W-:Y:S02]  /*0930*/  ISETP.NE.AND P0, PT, R6, RZ, PT ;  /* 0x000000ff0600720c */ /* 0x000fe40003f05270 */
[----:B------:R-:W-:Y:S01]  /*0940*/  LOP3.LUT R6, R25, 0xc00, RZ, 0xfc, !PT ;  /* 0x00000c0019067812 */ /* 0x000fe200078efcff */
[----:B------:R-:W-:Y:S01]  /*0950*/  VIADD R28, R9, UR4 ;  /* 0x00000004091c7c36 */ /* 0x000fe20008000000 */
[----:B------:R-:W-:-:S02]  /*0960*/  LOP3.LUT R9, R5, 0x8, RZ, 0xfc, !PT ;  /* 0x0000000805097812 */ /* 0x000fc400078efcff */
[----:B------:R-:W-:-:S04]  /*0970*/  SHF.R.U32.HI R6, RZ, 0x6, R6 ;  /* 0x00000006ff067819 */ /* 0x000fc80000011606 */
[----:B------:R-:W-:Y:S01]  /*0980*/  LOP3.LUT R6, R6, 0x3c, RZ, 0xc0, !PT ;  /* 0x0000003c06067812 */ /* 0x000fe200078ec0ff */
[----:B------:R-:W-:Y:S01]  /*0990*/  IMAD R47, R25, 0x4, R28 ;  /* 0x00000004192f7824 */ /* 0x000fe200078e021c */
[----:B-1----:R-:W-:Y:S01]  /*09a0*/  SEL R10, R44, RZ, P3 ;  /* 0x000000ff2c0a7207 */ /* 0x002fe20001800000 */
[----:B--2---:R0:W-:Y:S01]  /*09b0*/  @!P6 STG.E.128 desc[UR6][R30.64], R32 ;  /* 0x000000201e00e986 */ /* 0x0041e2000c101d06 */
[C---:B------:R-:W-:Y:S01]  /*09c0*/  ISETP.GE.AND P6, PT, R9.reuse, 0x600, PT ;  /* 0x000006000900780c */ /* 0x040fe20003fc6270 */
[----:B------:R-:W-:Y:S02]  /*09d0*/  IMAD R9, R9, 0x1000, R40 ;  /* 0x0000100009097824 */ /* 0x000fe400078e0228 */
[----:B------:R-:W-:Y:S01]  /*09e0*/  VIADD R6, R6, UR4 ;  /* 0x0000000406067c36 */ /* 0x000fe20008000000 */
[----:B------:R-:W-:Y:S01]  /*09f0*/  SEL R16, R16, RZ, P2 ;  /* 0x000000ff10107207 */ /* 0x000fe20001000000 */
[----:B------:R-:W-:Y:S01]  /*0a00*/  LDS R28, [R47+0x2000] ;  /* 0x002000002f1c7984 */ /* 0x000fe20000000800 */
[----:B------:R-:W-:Y:S01]  /*0a10*/  SEL R17, R17, RZ, P1 ;  /* 0x000000ff11117207 */ /* 0x000fe20000800000 */
[----:B------:R-:W-:Y:S01]  /*0a20*/  IMAD R6, R25, 0x4, R6 ;  /* 0x0000000419067824 */ /* 0x000fe200078e0206 */
[----:B------:R-:W-:Y:S01]  /*0a30*/  FSETP.GEU.AND P3, PT, R27, -R11, PT ;  /* 0x8000000b1b00720b */ /* 0x000fe20003f6e000 */
[----:B------:R-:W-:Y:S01]  /*0a40*/  LDS R29, [R47+0x2004] ;  /* 0x002004002f1d7984 */ /* 0x000fe20000000800 */
[----:B------:R-:W-:-:S02]  /*0a50*/  FSETP.GEU.AND P2, PT, R26, -R18, PT ;  /* 0x800000121a00720b */ /* 0x000fc40003f4e000 */
[----:B------:R-:W-:Y:S01]  /*0a60*/  FSETP.GEU.AND P1, PT, R27, -R19, PT ;  /* 0x800000131b00720b */ /* 0x000fe20003f2e000 */
[----:B------:R-:W-:Y:S01]  /*0a70*/  LDS R30, [R47+0x2008] ;  /* 0x002008002f1e7984 */ /* 0x000fe20000000800 */
[----:B0-----:R-:W-:Y:S01]  /*0a80*/  IMAD.WIDE R32, R9, 0x4, R48 ;  /* 0x0000000409207825 */ /* 0x001fe200078e0230 */
[----:B------:R-:W-:Y:S02]  /*0a90*/  SEL R9, R45, RZ, P4 ;  /* 0x000000ff2d097207 */ /* 0x000fe40002000000 */
[----:B------:R-:W0:Y:S01]  /*0aa0*/  LDS R31, [R47+0x200c] ;  /* 0x00200c002f1f7984 */ /* 0x000e220000000800 */
[----:B------:R-:W-:Y:S02]  /*0ab0*/  ISETP.NE.AND P4, PT, R39, RZ, PT ;  /* 0x000000ff2700720c */ /* 0x000fe40003f85270 */
[----:B------:R-:W-:Y:S01]  /*0ac0*/  SEL R11, R43, RZ, P3 ;  /* 0x000000ff2b0b7207 */ /* 0x000fe20001800000 */
[----:B------:R-:W-:Y:S01]  /*0ad0*/  LDS R25, [R6+0x3004] ;  /* 0x0030040006197984 */ /* 0x000fe20000000800 */
[----:B------:R-:W-:-:S02]  /*0ae0*/  SEL R18, R41, RZ, P2 ;  /* 0x000000ff29127207 */ /* 0x000fc40001000000 */
[----:B------:R-:W-:Y:S02]  /*0af0*/  SEL R19, R24, RZ, P1 ;  /* 0x000000ff18137207 */ /* 0x000fe40000800000 */
[----:B------:R-:W-:Y:S01]  /*0b00*/  SEL R20, R20, RZ, P4 ;  /* 0x000000ff14147207 */ /* 0x000fe20002000000 */
[----:B------:R-:W-:Y:S01]  /*0b10*/  LDS R24, [R6+0x3000] ;  /* 0x0030000006187984 */ /* 0x000fe20000000800 */
[C---:B------:R-:W-:Y:S02]  /*0b20*/  FSETP.GEU.AND P2, PT, R26.reuse, -R22, PT ;  /* 0x800000161a00720b */ /* 0x040fe40003f4e000 */
[C---:B------:R-:W-:Y:S02]  /*0b30*/  FSETP.GEU.AND P1, PT, R27.reuse, -R23, PT ;  /* 0x800000171b00720b */ /* 0x040fe40003f2e000 */
[----:B------:R-:W-:Y:S02]  /*0b40*/  FSETP.GEU.AND P3, PT, R26, -R14, PT ;  /* 0x8000000e1a00720b */ /* 0x000fe40003f6e000 */
[----:B------:R-:W-:Y:S01]  /*0b50*/  FSETP.GEU.AND P4, PT, R27, -R15, PT ;  /* 0x8000000f1b00720b */ /* 0x000fe20003f8e000 */
[----:B------:R-:W-:Y:S01]  /*0b60*/  LDS R26, [R6+0x3008] ;  /* 0x00300800061a7984 */ /* 0x000fe20000000800 */
[----:B------:R-:W1:Y:S03]  /*0b70*/  LDC.64 R14, c[0x0][0x228] ;  /* 0x00008a00ff0e7b82 */ /* 0x000e660000000a00 */
[----:B------:R-:W2:Y:S01]  /*0b80*/  LDS R27, [R6+0x300c] ;  /* 0x00300c00061b7984 */ /* 0x000ea20000000800 */
[----:B------:R-:W-:-:S02]  /*0b90*/  LOP3.LUT R5, R5, 0xc, RZ, 0xfc, !PT ;  /* 0x0000000c05057812 */ /* 0x000fc400078efcff */
[----:B------:R-:W-:Y:S02]  /*0ba0*/  SEL R22, R36, RZ, P2 ;  /* 0x000000ff24167207 */ /* 0x000fe40001000000 */
[C---:B------:R-:W-:Y:S01]  /*0bb0*/  ISETP.GE.AND P2, PT, R5.reuse, 0x600, PT ;  /* 0x000006000500780c */ /* 0x040fe20003f46270 */
[----:B------:R-:W-:Y:S01]  /*0bc0*/  IMAD R5, R5, 0x1000, R40 ;  /* 0x0000100005057824 */ /* 0x000fe200078e0228 */
[----:B------:R-:W-:-:S03]  /*0bd0*/  SEL R8, R8, RZ, P5 ;  /* 0x000000ff08087207 */ /* 0x000fc60002800000 */
[----:B------:R-:W-:Y:S01]  /*0be0*/  IMAD.WIDE R48, R5, 0x4, R48 ;  /* 0x0000000405307825 */ /* 0x000fe200078e0230 */
[----:B------:R-:W-:Y:S01]  /*0bf0*/  SEL R23, R13, RZ, P1 ;  /* 0x000000ff0d177207 */ /* 0x000fe20000800000 */
[----:B0-----:R0:W-:Y:S01]  /*0c00*/  @!P6 STG.E.128 desc[UR6][R32.64], R28 ;  /* 0x0000001c2000e986 */ /* 0x0011e2000c101d06 */
[----:B------:R-:W-:Y:S02]  /*0c10*/  ISETP.NE.AND P6, PT, R46, RZ, PT ;  /* 0x000000ff2e00720c */ /* 0x000fe40003fc5270 */
[----:B------:R-:W-:Y:S01]  /*0c20*/  ISETP.NE.AND P5, PT, R42, RZ, PT ;  /* 0x000000ff2a00720c */ /* 0x000fe20003fa5270 */
[--C-:B-1----:R-:W-:Y:S01]  /*0c30*/  IMAD.WIDE R4, R4, 0x4, R14.reuse ;  /* 0x0000000404047825 */ /* 0x102fe200078e020e */
[----:B------:R-:W-:Y:S02]  /*0c40*/  SEL R13, R7, RZ, P6 ;  /* 0x000000ff070d7207 */ /* 0x000fe40003000000 */
[----:B------:R-:W-:Y:S01]  /*0c50*/  SEL R12, R12, RZ, P5 ;  /* 0x000000ff0c0c7207 */ /* 0x000fe20002800000 */
[----:B0-----:R-:W-:-:S04]  /*0c60*/  IMAD.WIDE R28, R2, 0x4, R14 ;  /* 0x00000004021c7825 */ /* 0x001fc800078e020e */
[--C-:B------:R-:W-:Y:S01]  /*0c70*/  IMAD.WIDE R30, R0, 0x4, R14.reuse ;  /* 0x00000004001e7825 */ /* 0x100fe200078e020e */
[----:B--2---:R0:W-:Y:S03]  /*0c80*/  @!P2 STG.E.128 desc[UR6][R48.64], R24 ;  /* 0x000000183000a986 */ /* 0x0041e6000c101d06 */
[----:B------:R-:W-:Y:S01]  /*0c90*/  IMAD.WIDE R2, R3, 0x4, R14 ;  /* 0x0000000403027825 */ /* 0x000fe200078e020e */
[----:B------:R0:W-:Y:S04]  /*0ca0*/  @!P0 STG.E.128 desc[UR6][R28.64], R8 ;  /* 0x000000081c008986 */ /* 0x0001e8000c101d06 */
[----:B------:R0:W-:Y:S01]  /*0cb0*/  @!P0 STG.E.128 desc[UR6][R30.64], R16 ;  /* 0x000000101e008986 */ /* 0x0001e2000c101d06 */
[----:B------:R-:W-:-:S03]  /*0cc0*/  SEL R14, R38, RZ, P3 ;  /* 0x000000ff260e7207 */ /* 0x000fc60001800000 */
[----:B------:R0:W-:Y:S01]  /*0cd0*/  @!P0 STG.E.128 desc[UR6][R2.64], R20 ;  /* 0x0000001402008986 */ /* 0x0001e2000c101d06 */
[----:B------:R-:W-:Y:S01]  /*0ce0*/  SEL R15, R37, RZ, P4 ;  /* 0x000000ff250f7207 */ /* 0x000fe20002000000 */
[----:B0-----:R-:W-:Y:S06]  /*0cf0*/  @P0 EXIT ;  /* 0x000000000000094d */ /* 0x001fec0003800000 */
[----:B------:R-:W-:Y:S01]  /*0d00*/  STG.E.128 desc[UR6][R4.64], R12 ;  /* 0x0000000c04007986 */ /* 0x000fe2000c101d06 */
[----:B------:R-:W-:Y:S05]  /*0d10*/  EXIT ;  /* 0x000000000000794d */ /* 0x000fea0003800000 */
.L_x_0:
[----:B------:R-:W-:-:S00]  /*0d20*/  BRA `(.L_x_0) ;  /* 0xfffffffc00fc7947 */ /* 0x000fc0000383ffff */
[----:B------:R-:W-:-:S00]  /*0d30*/  NOP ;  /* 0x0000000000007918 */ /* 0x000fc00000000000 */
        /* <DEDUP_REMOVED lines=12> */
.L_x_1:


//--------------------- .nv.shared.triton_poi_fused_convolution_relu_5 --------------------------
	.section	.nv.shared.triton_poi_fused_convolution_relu_5,"aw",@nobits
	.sectionflags	@""
	.align	16
	.zero		1024


//--------------------- .nv.constant0.triton_poi_fused_convolution_relu_5 --------------------------
	.section	.nv.constant0.triton_poi_fused_convolution_relu_5,"a",@progbits
	.sectionflags	@""
	.align	4
.nv.constant0.triton_poi_fused_convolution_relu_5:
	.zero		568
